//
// Generated by NVIDIA NVVM Compiler
//
// Compiler Build ID: CL-36424714
// Cuda compilation tools, release 13.0, V13.0.88
// Based on NVVM 20.0.0
//

.version 9.0
.target sm_100
.address_size 64

	// .globl	_Z5hellov
.extern .func  (.param .b32 func_retval0) vprintf
(
	.param .b64 vprintf_param_0,
	.param .b64 vprintf_param_1
)
;
.global .align 1 .b8 $str[14] = {109, 121, 32, 105, 100, 32, 105, 115, 32, 37, 100, 46, 10};

.visible .entry _Z5hellov()
{
	.local .align 8 .b8 	__local_depot0[8];
	.reg .b64 	%SP;
	.reg .b64 	%SPL;
	.reg .b32 	%r<7>;
	.reg .b64 	%rd<5>;

	mov.u64 	%SPL, __local_depot0;
	cvta.local.u64 	%SP, %SPL;
	add.u64 	%rd1, %SP, 0;
	add.u64 	%rd2, %SPL, 0;
	mov.u32 	%r1, %ctaid.x;
	mov.u32 	%r2, %ntid.x;
	mov.u32 	%r3, %tid.x;
	mad.lo.s32 	%r4, %r1, %r2, %r3;
	st.local.u32 	[%rd2], %r4;
	mov.u64 	%rd3, $str;
	cvta.global.u64 	%rd4, %rd3;
	{ // callseq 0, 0
	.param .b64 param0;
	st.param.b64 	[param0], %rd4;
	.param .b64 param1;
	st.param.b64 	[param1], %rd1;
	.param .b32 retval0;
	call.uni (retval0), 
	vprintf, 
	(
	param0, 
	param1
	);
	ld.param.b32 	%r5, [retval0];
	} // callseq 0
	ret;

}


// ===== COMPILED SASS (sm_100) =====

	.target	sm_100

	.elftype	@"ET_EXEC"


//--------------------- .note.nv.tkinfo           --------------------------
	.section	.note.nv.tkinfo,"",@"SHT_NOTE"
	.sectionflags	@"SHF_NOTE_NV_TKINFO"
	.tkinfo
        /*0018*/ 	.word	0x00000002
        /*0030*/ 	.string	""
        /*0030*/ 	.string	"ptxas"
        /*0030*/ 	.string	"Cuda compilation tools, release 13.0, V13.0.88"
        /*0030*/ 	.string	"Build cuda_13.0.r13.0/compiler.36424714_0"
        /*0030*/ 	.string	"-arch sm_100 -m 64 "



//--------------------- .note.nv.cuinfo           --------------------------
	.section	.note.nv.cuinfo,"",@"SHT_NOTE"
	.sectionflags	@"SHF_NOTE_NV_CUINFO"
        /*0018*/ 	.short	0x0002
        /*001a*/ 	.short	0x0064
        /*001c*/ 	.short	0x0082
	.zero		2


//--------------------- .nv.info                  --------------------------
	.section	.nv.info,"",@"SHT_CUDA_INFO"
	.align	4


	//----- nvinfo : EIATTR_REGCOUNT
	.align		4
        /*0000*/ 	.byte	0x04, 0x2f
        /*0002*/ 	.short	(.L_2 - .L_1)
	.align		4
.L_1:
        /*0004*/ 	.word	index@(_Z5hellov)
        /*0008*/ 	.word	0x00000018


	//----- nvinfo : EIATTR_FRAME_SIZE
	.align		4
.L_2:
        /*000c*/ 	.byte	0x04, 0x11
        /*000e*/ 	.short	(.L_4 - .L_3)
	.align		4
.L_3:
        /*0010*/ 	.word	index@(_Z5hellov)
        /*0014*/ 	.word	0x00000008


	//----- nvinfo : EIATTR_MIN_STACK_SIZE
	.align		4
.L_4:
        /*0018*/ 	.byte	0x04, 0x12
        /*001a*/ 	.short	(.L_6 - .L_5)
	.align		4
.L_5:
        /*001c*/ 	.word	index@(_Z5hellov)
        /*0020*/ 	.word	0x00000008
.L_6:


//--------------------- .nv.compat                --------------------------
	.section	.nv.compat,"",@"SHT_CUDA_COMPAT_INFO"
	.align	4
        /*0000*/ 	.byte	0x02, 0x09, 0x00, 0x00, 0x02, 0x02, 0x01, 0x00, 0x02, 0x05, 0x05, 0x00, 0x03, 0x07, 0x01, 0x01
        /*0010*/ 	.byte	0x02, 0x03, 0x00, 0x00, 0x02, 0x06, 0x01, 0x00, 0x04, 0x0b, 0x08, 0x00, 0x09, 0x00, 0x00, 0x00
        /*0020*/ 	.byte	0x00, 0x00, 0x00, 0x00


//--------------------- .nv.info._Z5hellov        --------------------------
	.section	.nv.info._Z5hellov,"",@"SHT_CUDA_INFO"
	.sectionflags	@""
	.align	4


	//----- nvinfo : EIATTR_CUDA_API_VERSION
	.align		4
        /*0000*/ 	.byte	0x04, 0x37
        /*0002*/ 	.short	(.L_8 - .L_7)
.L_7:
        /*0004*/ 	.word	0x00000082


	//----- nvinfo : EIATTR_SPARSE_MMA_MASK
	.align		4
.L_8:
        /*0008*/ 	.byte	0x03, 0x50
        /*000a*/ 	.short	0x0000


	//----- nvinfo : EIATTR_MAXREG_COUNT
	.align		4
        /*000c*/ 	.byte	0x03, 0x1b
        /*000e*/ 	.short	0x00ff


	//----- nvinfo : EIATTR_EXTERNS
	.align		4
        /*0010*/ 	.byte	0x04, 0x0f
        /*0012*/ 	.short	(.L_10 - .L_9)


	//   ....[0]....
	.align		4
.L_9:
        /*0014*/ 	.word	index@(vprintf)


	//----- nvinfo : EIATTR_MERCURY_ISA_VERSION
	.align		4
.L_10:
        /*0018*/ 	.byte	0x03, 0x5f
        /*001a*/ 	.short	0x0101


	//----- nvinfo : EIATTR_VRC_CTA_INIT_COUNT
	.align		4
        /*001c*/ 	.byte	0x02, 0x4a
	.zero		1
	.zero		1


	//----- nvinfo : EIATTR_SYSCALL_OFFSETS
	.align		4
        /*0020*/ 	.byte	0x04, 0x46
        /*0022*/ 	.short	(.L_12 - .L_11)


	//   ....[0]....
.L_11:
        /*0024*/ 	.word	0x00000110


	//----- nvinfo : EIATTR_EXIT_INSTR_OFFSETS
	.align		4
.L_12:
        /*0028*/ 	.byte	0x04, 0x1c
        /*002a*/ 	.short	(.L_14 - .L_13)


	//   ....[0]....
.L_13:
        /*002c*/ 	.word	0x00000120


	//----- nvinfo : EIATTR_SW_WAR
	.align		4
.L_14:
        /*0030*/ 	.byte	0x04, 0x36
        /*0032*/ 	.short	(.L_16 - .L_15)
.L_15:
        /*0034*/ 	.word	0x00000008
.L_16:


//--------------------- .nv.callgraph             --------------------------
	.section	.nv.callgraph,"",@"SHT_CUDA_CALLGRAPH"
	.align	4
	.sectionentsize	8
	.align		4
        /*0000*/ 	.word	0x00000000
	.align		4
        /*0004*/ 	.word	0xffffffff
	.align		4
        /*0008*/ 	.word	index@(_Z5hellov)
	.align		4
        /*000c*/ 	.word	index@(vprintf)
	.align		4
        /*0010*/ 	.word	0x00000000
	.align		4
        /*0014*/ 	.word	0xfffffffe
	.align		4
        /*0018*/ 	.word	0x00000000
	.align		4
        /*001c*/ 	.word	0xfffffffd
	.align		4
        /*0020*/ 	.word	0x00000000
	.align		4
        /*0024*/ 	.word	0xfffffffc


//--------------------- .nv.constant4             --------------------------
	.section	.nv.constant4,"a",@progbits
	.align	8
	.align		8
.nv.constant4:
        /*0000*/ 	.dword	vprintf
	.align		8
        /*0008*/ 	.dword	$str


//--------------------- .text._Z5hellov           --------------------------
	.section	.text._Z5hellov,"ax",@progbits
	.align	128
        .global         _Z5hellov
        .type           _Z5hellov,@function
        .size           _Z5hellov,(.L_x_2 - _Z5hellov)
        .other          _Z5hellov,@"STO_CUDA_ENTRY STV_DEFAULT"
_Z5hellov:
.text._Z5hellov:
[----:B------:R-:W0:Y:S01]  /*0000*/  LDC R1, c[0x0][0x37c] ;  /* 0x0000df00ff017b82 */ /* 0x000e220000000800 */
[----:B------:R-:W1:Y:S01]  /*0010*/  S2R R3, SR_TID.X ;  /* 0x0000000000037919 */ /* 0x000e620000002100 */
[----:B------:R-:W2:Y:S06]  /*0020*/  LDCU UR5, c[0x0][0x2fc] ;  /* 0x00005f80ff0577ac */ /* 0x000eac0008000800 */
[----:B------:R-:W1:Y:S01]  /*0030*/  S2UR UR6, SR_CTAID.X ;  /* 0x00000000000679c3 */ /* 0x000e620000002500 */
[----:B------:R-:W-:Y:S01]  /*0040*/  MOV R2, 0x0 ;  /* 0x0000000000027802 */ /* 0x000fe20000000f00 */
[----:B0-----:R-:W-:Y:S01]  /*0050*/  VIADD R1, R1, 0xfffffff8 ;  /* 0xfffffff801017836 */ /* 0x001fe20000000000 */
[----:B------:R-:W0:Y:S05]  /*0060*/  LDCU UR4, c[0x0][0x2f8] ;  /* 0x00005f00ff0477ac */ /* 0x000e2a0008000800 */
[----:B------:R-:W1:Y:S01]  /*0070*/  LDC R0, c[0x0][0x360] ;  /* 0x0000d800ff007b82 */ /* 0x000e620000000800 */
[----:B0-----:R-:W-:-:S05]  /*0080*/  IADD3 R6, P0, PT, R1, UR4, RZ ;  /* 0x0000000401067c10 */ /* 0x001fca000ff1e0ff */
[----:B--2---:R-:W-:Y:S02]  /*0090*/  IMAD.X R7, RZ, RZ, UR5, P0 ;  /* 0x00000005ff077e24 */ /* 0x004fe400080e06ff */
[----:B-1----:R-:W-:Y:S01]  /*00a0*/  IMAD R0, R0, UR6, R3 ;  /* 0x0000000600007c24 */ /* 0x002fe2000f8e0203 */
[----:B------:R-:W0:Y:S01]  /*00b0*/  LDCU.64 UR6, c[0x4][0x8] ;  /* 0x01000100ff0677ac */ /* 0x000e220008000a00 */
[----:B------:R-:W1:Y:S03]  /*00c0*/  LDC.64 R2, c[0x4][R2] ;  /* 0x0100000002027b82 */ /* 0x000e660000000a00 */
[----:B------:R2:W-:Y:S01]  /*00d0*/  STL [R1], R0 ;  /* 0x0000000001007387 */ /* 0x0005e20000100800 */
[----:B0-----:R-:W-:Y:S01]  /*00e0*/  IMAD.U32 R4, RZ, RZ, UR6 ;  /* 0x00000006ff047e24 */ /* 0x001fe2000f8e00ff */
[----:B--2---:R-:W-:-:S07]  /*00f0*/  MOV R5, UR7 ;  /* 0x0000000700057c02 */ /* 0x004fce0008000f00 */
[----:B------:R-:W-:-:S07]  /*0100*/  LEPC R20, `(.L_x_0) ;  /* 0x000000001014794e */ /* 0x000fce0000000000 */
[----:B-1----:R-:W-:Y:S05]  /*0110*/  CALL.ABS.NOINC R2 ;  /* 0x0000000002007343 */ /* 0x002fea0003c00000 */
.L_x_0:
[----:B------:R-:W-:Y:S05]  /*0120*/  EXIT ;  /* 0x000000000000794d */ /* 0x000fea0003800000 */
.L_x_1:
[----:B------:R-:W-:-:S00]  /*0130*/  BRA `(.L_x_1) ;  /* 0xfffffffc00fc7947 */ /* 0x000fc0000383ffff */
[----:B------:R-:W-:-:S00]  /*0140*/  NOP ;  /* 0x0000000000007918 */ /* 0x000fc00000000000 */
        /* <DEDUP_REMOVED lines=11> */
.L_x_2:


//--------------------- .nv.global.init           --------------------------
	.section	.nv.global.init,"aw",@progbits
.nv.global.init:
	.type		$str,@object
	.size		$str,(.L_0 - $str)
$str:
        /*0000*/ 	.byte	0x6d, 0x79, 0x20, 0x69, 0x64, 0x20, 0x69, 0x73, 0x20, 0x25, 0x64, 0x2e, 0x0a, 0x00
.L_0:


//--------------------- .nv.shared.reserved.0     --------------------------
	.section	.nv.shared.reserved.0,"aw",@nobits
	.weak		__nv_reservedSMEM_offset_0_alias
	.size		__nv_reservedSMEM_offset_0_alias, 0, 64
	.other		__nv_reservedSMEM_offset_0_alias,@"STO_CUDA_RESERVED_SHARED STV_DEFAULT"
__nv_reservedSMEM_offset_0_alias:
	.zero		0
	.zero		64


//--------------------- .nv.constant0._Z5hellov   --------------------------
	.section	.nv.constant0._Z5hellov,"a",@progbits
	.sectionflags	@""
	.align	4
.nv.constant0._Z5hellov:
	.zero		896


//--------------------- SYMBOLS --------------------------

	.type		.nv.reservedSmem.offset0,@object
	.size		.nv.reservedSmem.offset0,0x4
	.type		vprintf,@function
